//
// Generated by NVIDIA NVVM Compiler
//
// Compiler Build ID: CL-36424714
// Cuda compilation tools, release 13.0, V13.0.88
// Based on NVVM 20.0.0
//

.version 9.0
.target sm_100
.address_size 64

	// .globl	_Z7stenciliiPdS_S_
.extern .shared .align 16 .b8 local[];

.visible .entry _Z7stenciliiPdS_S_(
	.param .u32 _Z7stenciliiPdS_S__param_0,
	.param .u32 _Z7stenciliiPdS_S__param_1,
	.param .u64 .ptr .align 1 _Z7stenciliiPdS_S__param_2,
	.param .u64 .ptr .align 1 _Z7stenciliiPdS_S__param_3,
	.param .u64 .ptr .align 1 _Z7stenciliiPdS_S__param_4
)
{
	.reg .pred 	%p<14>;
	.reg .b32 	%r<29>;
	.reg .b64 	%rd<20>;
	.reg .b64 	%fd<17>;

	ld.param.u32 	%r12, [_Z7stenciliiPdS_S__param_0];
	ld.param.u32 	%r13, [_Z7stenciliiPdS_S__param_1];
	ld.param.u64 	%rd6, [_Z7stenciliiPdS_S__param_2];
	ld.param.u64 	%rd7, [_Z7stenciliiPdS_S__param_3];
	ld.param.u64 	%rd8, [_Z7stenciliiPdS_S__param_4];
	cvta.to.global.u64 	%rd1, %rd8;
	mov.u32 	%r1, %tid.x;
	mov.u32 	%r15, %ctaid.x;
	mov.u32 	%r2, %ntid.x;
	mad.lo.s32 	%r3, %r15, %r2, %r1;
	mov.u32 	%r4, %tid.y;
	mov.u32 	%r16, %ctaid.y;
	mov.u32 	%r5, %ntid.y;
	mad.lo.s32 	%r17, %r16, %r5, %r4;
	mad.lo.s32 	%r7, %r4, %r2, %r1;
	shl.b32 	%r18, %r7, 3;
	mov.u32 	%r19, local;
	add.s32 	%r8, %r19, %r18;
	mov.b64 	%rd9, 0;
	st.shared.u64 	[%r8], %rd9;
	setp.gt.s32 	%p1, %r3, %r12;
	setp.gt.s32 	%p2, %r17, %r13;
	or.pred  	%p3, %p1, %p2;
	setp.lt.s32 	%p4, %r3, 1;
	or.pred  	%p5, %p4, %p3;
	setp.eq.s32 	%p6, %r17, 0;
	or.pred  	%p7, %p5, %p6;
	@%p7 bra 	$L__BB0_2;
	cvta.to.global.u64 	%rd10, %rd7;
	cvta.to.global.u64 	%rd11, %rd6;
	add.s32 	%r20, %r12, 2;
	mul.lo.s32 	%r21, %r20, %r17;
	add.s32 	%r22, %r21, %r3;
	mul.wide.s32 	%rd12, %r22, 8;
	add.s64 	%rd13, %rd10, %rd12;
	ld.global.f64 	%fd2, [%rd13+8];
	ld.global.f64 	%fd3, [%rd13+-8];
	add.f64 	%fd4, %fd2, %fd3;
	sub.s32 	%r23, %r21, %r20;
	add.s32 	%r24, %r23, %r3;
	mul.wide.s32 	%rd14, %r24, 8;
	add.s64 	%rd15, %rd10, %rd14;
	ld.global.f64 	%fd5, [%rd15];
	add.f64 	%fd6, %fd4, %fd5;
	mul.wide.s32 	%rd16, %r20, 8;
	add.s64 	%rd17, %rd13, %rd16;
	ld.global.f64 	%fd7, [%rd17];
	add.f64 	%fd8, %fd6, %fd7;
	mul.f64 	%fd9, %fd8, 0d3FD0000000000000;
	add.s64 	%rd18, %rd11, %rd12;
	st.global.f64 	[%rd18], %fd9;
	ld.global.f64 	%fd10, [%rd13];
	sub.f64 	%fd11, %fd9, %fd10;
	abs.f64 	%fd12, %fd11;
	st.shared.f64 	[%r8], %fd12;
$L__BB0_2:
	mul.lo.s32 	%r28, %r2, %r5;
	setp.lt.u32 	%p8, %r28, 2;
	@%p8 bra 	$L__BB0_6;
$L__BB0_3:
	shr.u32 	%r11, %r28, 1;
	bar.sync 	0;
	setp.ge.u32 	%p9, %r7, %r11;
	@%p9 bra 	$L__BB0_5;
	ld.shared.f64 	%fd13, [%r8];
	shl.b32 	%r25, %r11, 3;
	add.s32 	%r26, %r8, %r25;
	ld.shared.f64 	%fd14, [%r26];
	max.f64 	%fd15, %fd13, %fd14;
	st.shared.f64 	[%r8], %fd15;
$L__BB0_5:
	setp.gt.u32 	%p10, %r28, 3;
	mov.u32 	%r28, %r11;
	@%p10 bra 	$L__BB0_3;
$L__BB0_6:
	or.b32  	%r27, %r1, %r4;
	setp.ne.s32 	%p11, %r27, 0;
	@%p11 bra 	$L__BB0_10;
	ld.shared.f64 	%fd1, [local];
	ld.global.u64 	%rd19, [%rd1];
	mov.b64 	%rd3, %fd1;
$L__BB0_8:
	mov.b64 	%fd16, %rd19;
	setp.leu.f64 	%p12, %fd1, %fd16;
	@%p12 bra 	$L__BB0_10;
	atom.relaxed.global.cas.b64 	%rd5, [%rd1], %rd19, %rd3;
	setp.ne.s64 	%p13, %rd5, %rd19;
	mov.u64 	%rd19, %rd5;
	@%p13 bra 	$L__BB0_8;
$L__BB0_10:
	ret;

}
	// .globl	_Z4copyiiPdS_
.visible .entry _Z4copyiiPdS_(
	.param .u32 _Z4copyiiPdS__param_0,
	.param .u32 _Z4copyiiPdS__param_1,
	.param .u64 .ptr .align 1 _Z4copyiiPdS__param_2,
	.param .u64 .ptr .align 1 _Z4copyiiPdS__param_3
)
{
	.reg .pred 	%p<8>;
	.reg .b32 	%r<15>;
	.reg .b64 	%rd<8>;
	.reg .b64 	%fd<2>;

	ld.param.u32 	%r3, [_Z4copyiiPdS__param_0];
	ld.param.u32 	%r4, [_Z4copyiiPdS__param_1];
	ld.param.u64 	%rd1, [_Z4copyiiPdS__param_2];
	ld.param.u64 	%rd2, [_Z4copyiiPdS__param_3];
	mov.u32 	%r6, %tid.x;
	mov.u32 	%r7, %ctaid.x;
	mov.u32 	%r8, %ntid.x;
	mad.lo.s32 	%r1, %r7, %r8, %r6;
	mov.u32 	%r9, %tid.y;
	mov.u32 	%r10, %ctaid.y;
	mov.u32 	%r11, %ntid.y;
	mad.lo.s32 	%r12, %r10, %r11, %r9;
	setp.gt.s32 	%p1, %r1, %r3;
	setp.gt.s32 	%p2, %r12, %r4;
	or.pred  	%p3, %p1, %p2;
	setp.lt.s32 	%p4, %r1, 1;
	or.pred  	%p5, %p4, %p3;
	setp.eq.s32 	%p6, %r12, 0;
	or.pred  	%p7, %p5, %p6;
	@%p7 bra 	$L__BB1_2;
	cvta.to.global.u64 	%rd3, %rd1;
	cvta.to.global.u64 	%rd4, %rd2;
	add.s32 	%r13, %r3, 2;
	mad.lo.s32 	%r14, %r13, %r12, %r1;
	mul.wide.s32 	%rd5, %r14, 8;
	add.s64 	%rd6, %rd3, %rd5;
	ld.global.f64 	%fd1, [%rd6];
	add.s64 	%rd7, %rd4, %rd5;
	st.global.f64 	[%rd7], %fd1;
$L__BB1_2:
	ret;

}


// ===== COMPILED SASS (sm_100) =====

	.target	sm_100

	.elftype	@"ET_EXEC"


//--------------------- .note.nv.tkinfo           --------------------------
	.section	.note.nv.tkinfo,"",@"SHT_NOTE"
	.sectionflags	@"SHF_NOTE_NV_TKINFO"
	.tkinfo
        /*0018*/ 	.word	0x00000002
        /*0030*/ 	.string	""
        /*0030*/ 	.string	"ptxas"
        /*0030*/ 	.string	"Cuda compilation tools, release 13.0, V13.0.88"
        /*0030*/ 	.string	"Build cuda_13.0.r13.0/compiler.36424714_0"
        /*0030*/ 	.string	"-arch sm_100 -m 64 "



//--------------------- .note.nv.cuinfo           --------------------------
	.section	.note.nv.cuinfo,"",@"SHT_NOTE"
	.sectionflags	@"SHF_NOTE_NV_CUINFO"
        /*0018*/ 	.short	0x0002
        /*001a*/ 	.short	0x0064
        /*001c*/ 	.short	0x0082
	.zero		2


//--------------------- .nv.info                  --------------------------
	.section	.nv.info,"",@"SHT_CUDA_INFO"
	.align	4


	//----- nvinfo : EIATTR_REGCOUNT
	.align		4
        /*0000*/ 	.byte	0x04, 0x2f
        /*0002*/ 	.short	(.L_1 - .L_0)
	.align		4
.L_0:
        /*0004*/ 	.word	index@(_Z7stenciliiPdS_S_)
        /*0008*/ 	.word	0x00000012


	//----- nvinfo : EIATTR_FRAME_SIZE
	.align		4
.L_1:
        /*000c*/ 	.byte	0x04, 0x11
        /*000e*/ 	.short	(.L_3 - .L_2)
	.align		4
.L_2:
        /*0010*/ 	.word	index@(_Z7stenciliiPdS_S_)
        /*0014*/ 	.word	0x00000000


	//----- nvinfo : EIATTR_REGCOUNT
	.align		4
.L_3:
        /*0018*/ 	.byte	0x04, 0x2f
        /*001a*/ 	.short	(.L_5 - .L_4)
	.align		4
.L_4:
        /*001c*/ 	.word	index@(_Z4copyiiPdS_)
        /*0020*/ 	.word	0x0000000a


	//----- nvinfo : EIATTR_FRAME_SIZE
	.align		4
.L_5:
        /*0024*/ 	.byte	0x04, 0x11
        /*0026*/ 	.short	(.L_7 - .L_6)
	.align		4
.L_6:
        /*0028*/ 	.word	index@(_Z4copyiiPdS_)
        /*002c*/ 	.word	0x00000000


	//----- nvinfo : EIATTR_MIN_STACK_SIZE
	.align		4
.L_7:
        /*0030*/ 	.byte	0x04, 0x12
        /*0032*/ 	.short	(.L_9 - .L_8)
	.align		4
.L_8:
        /*0034*/ 	.word	index@(_Z4copyiiPdS_)
        /*0038*/ 	.word	0x00000000


	//----- nvinfo : EIATTR_MIN_STACK_SIZE
	.align		4
.L_9:
        /*003c*/ 	.byte	0x04, 0x12
        /*003e*/ 	.short	(.L_11 - .L_10)
	.align		4
.L_10:
        /*0040*/ 	.word	index@(_Z7stenciliiPdS_S_)
        /*0044*/ 	.word	0x00000000
.L_11:


//--------------------- .nv.compat                --------------------------
	.section	.nv.compat,"",@"SHT_CUDA_COMPAT_INFO"
	.align	4
        /*0000*/ 	.byte	0x02, 0x09, 0x00, 0x00, 0x02, 0x02, 0x01, 0x00, 0x02, 0x05, 0x05, 0x00, 0x03, 0x07, 0x01, 0x01
        /*0010*/ 	.byte	0x02, 0x03, 0x00, 0x00, 0x02, 0x06, 0x01, 0x00, 0x04, 0x0b, 0x08, 0x00, 0x01, 0x00, 0x00, 0x00
        /*0020*/ 	.byte	0x00, 0x00, 0x00, 0x00


//--------------------- .nv.info._Z4copyiiPdS_    --------------------------
	.section	.nv.info._Z4copyiiPdS_,"",@"SHT_CUDA_INFO"
	.sectionflags	@""
	.align	4


	//----- nvinfo : EIATTR_CUDA_API_VERSION
	.align		4
        /*0000*/ 	.byte	0x04, 0x37
        /*0002*/ 	.short	(.L_13 - .L_12)
.L_12:
        /*0004*/ 	.word	0x00000082


	//----- nvinfo : EIATTR_KPARAM_INFO
	.align		4
.L_13:
        /*0008*/ 	.byte	0x04, 0x17
        /*000a*/ 	.short	(.L_15 - .L_14)
.L_14:
        /*000c*/ 	.word	0x00000000
        /*0010*/ 	.short	0x0003
        /*0012*/ 	.short	0x0010
        /*0014*/ 	.byte	0x00, 0xf5, 0x21, 0x00


	//----- nvinfo : EIATTR_KPARAM_INFO
	.align		4
.L_15:
        /*0018*/ 	.byte	0x04, 0x17
        /*001a*/ 	.short	(.L_17 - .L_16)
.L_16:
        /*001c*/ 	.word	0x00000000
        /*0020*/ 	.short	0x0002
        /*0022*/ 	.short	0x0008
        /*0024*/ 	.byte	0x00, 0xf5, 0x21, 0x00


	//----- nvinfo : EIATTR_KPARAM_INFO
	.align		4
.L_17:
        /*0028*/ 	.byte	0x04, 0x17
        /*002a*/ 	.short	(.L_19 - .L_18)
.L_18:
        /*002c*/ 	.word	0x00000000
        /*0030*/ 	.short	0x0001
        /*0032*/ 	.short	0x0004
        /*0034*/ 	.byte	0x00, 0xf0, 0x11, 0x00


	//----- nvinfo : EIATTR_KPARAM_INFO
	.align		4
.L_19:
        /*0038*/ 	.byte	0x04, 0x17
        /*003a*/ 	.short	(.L_21 - .L_20)
.L_20:
        /*003c*/ 	.word	0x00000000
        /*0040*/ 	.short	0x0000
        /*0042*/ 	.short	0x0000
        /*0044*/ 	.byte	0x00, 0xf0, 0x11, 0x00


	//----- nvinfo : EIATTR_SPARSE_MMA_MASK
	.align		4
.L_21:
        /*0048*/ 	.byte	0x03, 0x50
        /*004a*/ 	.short	0x0000


	//----- nvinfo : EIATTR_MAXREG_COUNT
	.align		4
        /*004c*/ 	.byte	0x03, 0x1b
        /*004e*/ 	.short	0x00ff


	//----- nvinfo : EIATTR_MERCURY_ISA_VERSION
	.align		4
        /*0050*/ 	.byte	0x03, 0x5f
        /*0052*/ 	.short	0x0101


	//----- nvinfo : EIATTR_VRC_CTA_INIT_COUNT
	.align		4
        /*0054*/ 	.byte	0x02, 0x4a
	.zero		1
	.zero		1


	//----- nvinfo : EIATTR_EXIT_INSTR_OFFSETS
	.align		4
        /*0058*/ 	.byte	0x04, 0x1c
        /*005a*/ 	.short	(.L_23 - .L_22)


	//   ....[0]....
.L_22:
        /*005c*/ 	.word	0x000000e0


	//   ....[1]....
        /*0060*/ 	.word	0x00000180


	//----- nvinfo : EIATTR_CBANK_PARAM_SIZE
	.align		4
.L_23:
        /*0064*/ 	.byte	0x03, 0x19
        /*0066*/ 	.short	0x0018


	//----- nvinfo : EIATTR_PARAM_CBANK
	.align		4
        /*0068*/ 	.byte	0x04, 0x0a
        /*006a*/ 	.short	(.L_25 - .L_24)
	.align		4
.L_24:
        /*006c*/ 	.word	index@(.nv.constant0._Z4copyiiPdS_)
        /*0070*/ 	.short	0x0380
        /*0072*/ 	.short	0x0018


	//----- nvinfo : EIATTR_SW_WAR
	.align		4
.L_25:
        /*0074*/ 	.byte	0x04, 0x36
        /*0076*/ 	.short	(.L_27 - .L_26)
.L_26:
        /*0078*/ 	.word	0x00000008
.L_27:


//--------------------- .nv.info._Z7stenciliiPdS_S_ --------------------------
	.section	.nv.info._Z7stenciliiPdS_S_,"",@"SHT_CUDA_INFO"
	.sectionflags	@""
	.align	4


	//----- nvinfo : EIATTR_CUDA_API_VERSION
	.align		4
        /*0000*/ 	.byte	0x04, 0x37
        /*0002*/ 	.short	(.L_29 - .L_28)
.L_28:
        /*0004*/ 	.word	0x00000082


	//----- nvinfo : EIATTR_KPARAM_INFO
	.align		4
.L_29:
        /*0008*/ 	.byte	0x04, 0x17
        /*000a*/ 	.short	(.L_31 - .L_30)
.L_30:
        /*000c*/ 	.word	0x00000000
        /*0010*/ 	.short	0x0004
        /*0012*/ 	.short	0x0018
        /*0014*/ 	.byte	0x00, 0xf5, 0x21, 0x00


	//----- nvinfo : EIATTR_KPARAM_INFO
	.align		4
.L_31:
        /*0018*/ 	.byte	0x04, 0x17
        /*001a*/ 	.short	(.L_33 - .L_32)
.L_32:
        /*001c*/ 	.word	0x00000000
        /*0020*/ 	.short	0x0003
        /*0022*/ 	.short	0x0010
        /*0024*/ 	.byte	0x00, 0xf5, 0x21, 0x00


	//----- nvinfo : EIATTR_KPARAM_INFO
	.align		4
.L_33:
        /*0028*/ 	.byte	0x04, 0x17
        /*002a*/ 	.short	(.L_35 - .L_34)
.L_34:
        /*002c*/ 	.word	0x00000000
        /*0030*/ 	.short	0x0002
        /*0032*/ 	.short	0x0008
        /*0034*/ 	.byte	0x00, 0xf5, 0x21, 0x00


	//----- nvinfo : EIATTR_KPARAM_INFO
	.align		4
.L_35:
        /*0038*/ 	.byte	0x04, 0x17
        /*003a*/ 	.short	(.L_37 - .L_36)
.L_36:
        /*003c*/ 	.word	0x00000000
        /*0040*/ 	.short	0x0001
        /*0042*/ 	.short	0x0004
        /*0044*/ 	.byte	0x00, 0xf0, 0x11, 0x00


	//----- nvinfo : EIATTR_KPARAM_INFO
	.align		4
.L_37:
        /*0048*/ 	.byte	0x04, 0x17
        /*004a*/ 	.short	(.L_39 - .L_38)
.L_38:
        /*004c*/ 	.word	0x00000000
        /*0050*/ 	.short	0x0000
        /*0052*/ 	.short	0x0000
        /*0054*/ 	.byte	0x00, 0xf0, 0x11, 0x00


	//----- nvinfo : EIATTR_SPARSE_MMA_MASK
	.align		4
.L_39:
        /*0058*/ 	.byte	0x03, 0x50
        /*005a*/ 	.short	0x0000


	//----- nvinfo : EIATTR_MAXREG_COUNT
	.align		4
        /*005c*/ 	.byte	0x03, 0x1b
        /*005e*/ 	.short	0x00ff


	//----- nvinfo : EIATTR_NUM_BARRIERS
	.align		4
        /*0060*/ 	.byte	0x02, 0x4c
        /*0062*/ 	.byte	0x01
	.zero		1


	//----- nvinfo : EIATTR_MERCURY_ISA_VERSION
	.align		4
        /*0064*/ 	.byte	0x03, 0x5f
        /*0066*/ 	.short	0x0101


	//----- nvinfo : EIATTR_VRC_CTA_INIT_COUNT
	.align		4
        /*0068*/ 	.byte	0x02, 0x4a
	.zero		1
	.zero		1


	//----- nvinfo : EIATTR_EXIT_INSTR_OFFSETS
	.align		4
        /*006c*/ 	.byte	0x04, 0x1c
        /*006e*/ 	.short	(.L_41 - .L_40)


	//   ....[0]....
.L_40:
        /*0070*/ 	.word	0x00000450


	//   ....[1]....
        /*0074*/ 	.word	0x000004e0


	//   ....[2]....
        /*0078*/ 	.word	0x00000550


	//----- nvinfo : EIATTR_CRS_STACK_SIZE
	.align		4
.L_41:
        /*007c*/ 	.byte	0x04, 0x1e
        /*007e*/ 	.short	(.L_43 - .L_42)
.L_42:
        /*0080*/ 	.word	0x00000000


	//----- nvinfo : EIATTR_CBANK_PARAM_SIZE
	.align		4
.L_43:
        /*0084*/ 	.byte	0x03, 0x19
        /*0086*/ 	.short	0x0020


	//----- nvinfo : EIATTR_PARAM_CBANK
	.align		4
        /*0088*/ 	.byte	0x04, 0x0a
        /*008a*/ 	.short	(.L_45 - .L_44)
	.align		4
.L_44:
        /*008c*/ 	.word	index@(.nv.constant0._Z7stenciliiPdS_S_)
        /*0090*/ 	.short	0x0380
        /*0092*/ 	.short	0x0020


	//----- nvinfo : EIATTR_SW_WAR
	.align		4
.L_45:
        /*0094*/ 	.byte	0x04, 0x36
        /*0096*/ 	.short	(.L_47 - .L_46)
.L_46:
        /*0098*/ 	.word	0x00000008
.L_47:


//--------------------- .nv.callgraph             --------------------------
	.section	.nv.callgraph,"",@"SHT_CUDA_CALLGRAPH"
	.align	4
	.sectionentsize	8
	.align		4
        /*0000*/ 	.word	0x00000000
	.align		4
        /*0004*/ 	.word	0xffffffff
	.align		4
        /*0008*/ 	.word	0x00000000
	.align		4
        /*000c*/ 	.word	0xfffffffe
	.align		4
        /*0010*/ 	.word	0x00000000
	.align		4
        /*0014*/ 	.word	0xfffffffd
	.align		4
        /*0018*/ 	.word	0x00000000
	.align		4
        /*001c*/ 	.word	0xfffffffc


//--------------------- .text._Z4copyiiPdS_       --------------------------
	.section	.text._Z4copyiiPdS_,"ax",@progbits
	.align	128
        .global         _Z4copyiiPdS_
        .type           _Z4copyiiPdS_,@function
        .size           _Z4copyiiPdS_,(.L_x_7 - _Z4copyiiPdS_)
        .other          _Z4copyiiPdS_,@"STO_CUDA_ENTRY STV_DEFAULT"
_Z4copyiiPdS_:
.text._Z4copyiiPdS_:
[----:B------:R-:W-:Y:S01]  /*0000*/  LDC R1, c[0x0][0x37c] ;  /* 0x0000df00ff017b82 */ /* 0x000fe20000000800 */
[----:B------:R-:W0:Y:S07]  /*0010*/  S2R R5, SR_TID.Y ;  /* 0x0000000000057919 */ /* 0x000e2e0000002200 */
[----:B------:R-:W1:Y:S01]  /*0020*/  LDC R3, c[0x0][0x360] ;  /* 0x0000d800ff037b82 */ /* 0x000e620000000800 */
[----:B------:R-:W2:Y:S01]  /*0030*/  LDCU.64 UR8, c[0x0][0x380] ;  /* 0x00007000ff0877ac */ /* 0x000ea20008000a00 */
[----:B------:R-:W1:Y:S06]  /*0040*/  S2R R0, SR_TID.X ;  /* 0x0000000000007919 */ /* 0x000e6c0000002100 */
[----:B------:R-:W0:Y:S08]  /*0050*/  S2UR UR5, SR_CTAID.Y ;  /* 0x00000000000579c3 */ /* 0x000e300000002600 */
[----:B------:R-:W0:Y:S08]  /*0060*/  LDC R2, c[0x0][0x364] ;  /* 0x0000d900ff027b82 */ /* 0x000e300000000800 */
[----:B------:R-:W1:Y:S01]  /*0070*/  S2UR UR4, SR_CTAID.X ;  /* 0x00000000000479c3 */ /* 0x000e620000002500 */
[----:B0-----:R-:W-:-:S05]  /*0080*/  IMAD R5, R2, UR5, R5 ;  /* 0x0000000502057c24 */ /* 0x001fca000f8e0205 */
[----:B--2---:R-:W-:Y:S01]  /*0090*/  ISETP.GT.AND P0, PT, R5, UR9, PT ;  /* 0x0000000905007c0c */ /* 0x004fe2000bf04270 */
[----:B-1----:R-:W-:-:S05]  /*00a0*/  IMAD R0, R3, UR4, R0 ;  /* 0x0000000403007c24 */ /* 0x002fca000f8e0200 */
[----:B------:R-:W-:-:S04]  /*00b0*/  ISETP.GT.OR P0, PT, R0, UR8, P0 ;  /* 0x0000000800007c0c */ /* 0x000fc80008704670 */
[----:B------:R-:W-:-:S04]  /*00c0*/  ISETP.LT.OR P0, PT, R0, 0x1, P0 ;  /* 0x000000010000780c */ /* 0x000fc80000701670 */
[----:B------:R-:W-:-:S13]  /*00d0*/  ISETP.EQ.OR P0, PT, R5, RZ, P0 ;  /* 0x000000ff0500720c */ /* 0x000fda0000702670 */
[----:B------:R-:W-:Y:S05]  /*00e0*/  @P0 EXIT ;  /* 0x000000000000094d */ /* 0x000fea0003800000 */
[----:B------:R-:W0:Y:S01]  /*00f0*/  LDC.64 R2, c[0x0][0x388] ;  /* 0x0000e200ff027b82 */ /* 0x000e220000000a00 */
[----:B------:R-:W1:Y:S01]  /*0100*/  LDCU.64 UR6, c[0x0][0x358] ;  /* 0x00006b00ff0677ac */ /* 0x000e620008000a00 */
[----:B------:R-:W-:-:S06]  /*0110*/  UIADD3 UR4, UPT, UPT, UR8, 0x2, URZ ;  /* 0x0000000208047890 */ /* 0x000fcc000fffe0ff */
[----:B------:R-:W-:Y:S02]  /*0120*/  IMAD R7, R5, UR4, R0 ;  /* 0x0000000405077c24 */ /* 0x000fe4000f8e0200 */
[----:B------:R-:W2:Y:S02]  /*0130*/  LDC.64 R4, c[0x0][0x390] ;  /* 0x0000e400ff047b82 */ /* 0x000ea40000000a00 */
[----:B0-----:R-:W-:-:S06]  /*0140*/  IMAD.WIDE R2, R7, 0x8, R2 ;  /* 0x0000000807027825 */ /* 0x001fcc00078e0202 */
[----:B-1----:R-:W3:Y:S01]  /*0150*/  LDG.E.64 R2, desc[UR6][R2.64] ;  /* 0x0000000602027981 */ /* 0x002ee2000c1e1b00 */
[----:B--2---:R-:W-:-:S05]  /*0160*/  IMAD.WIDE R4, R7, 0x8, R4 ;  /* 0x0000000807047825 */ /* 0x004fca00078e0204 */
[----:B---3--:R-:W-:Y:S01]  /*0170*/  STG.E.64 desc[UR6][R4.64], R2 ;  /* 0x0000000204007986 */ /* 0x008fe2000c101b06 */
[----:B------:R-:W-:Y:S05]  /*0180*/  EXIT ;  /* 0x000000000000794d */ /* 0x000fea0003800000 */
.L_x_0:
[----:B------:R-:W-:-:S00]  /*0190*/  BRA `(.L_x_0) ;  /* 0xfffffffc00fc7947 */ /* 0x000fc0000383ffff */
[----:B------:R-:W-:-:S00]  /*01a0*/  NOP ;  /* 0x0000000000007918 */ /* 0x000fc00000000000 */
        /* <DEDUP_REMOVED lines=13> */
.L_x_7:


//--------------------- .text._Z7stenciliiPdS_S_  --------------------------
	.section	.text._Z7stenciliiPdS_S_,"ax",@progbits
	.align	128
        .global         _Z7stenciliiPdS_S_
        .type           _Z7stenciliiPdS_S_,@function
        .size           _Z7stenciliiPdS_S_,(.L_x_8 - _Z7stenciliiPdS_S_)
        .other          _Z7stenciliiPdS_S_,@"STO_CUDA_ENTRY STV_DEFAULT"
_Z7stenciliiPdS_S_:
.text._Z7stenciliiPdS_S_:
[----:B------:R-:W-:Y:S01]  /*0000*/  LDC R1, c[0x0][0x37c] ;  /* 0x0000df00ff017b82 */ /* 0x000fe20000000800 */
[----:B------:R-:W0:Y:S07]  /*0010*/  S2R R5, SR_TID.Y ;  /* 0x0000000000057919 */ /* 0x000e2e0000002200 */
[----:B------:R-:W1:Y:S01]  /*0020*/  LDC R3, c[0x0][0x360] ;  /* 0x0000d800ff037b82 */ /* 0x000e620000000800 */
[----:B------:R-:W-:Y:S01]  /*0030*/  BSSY.RECONVERGENT B0, `(.L_x_1) ;  /* 0x000002d000007945 */ /* 0x000fe20003800200 */
[----:B------:R-:W-:Y:S01]  /*0040*/  CS2R R10, SRZ ;  /* 0x00000000000a7805 */ /* 0x000fe2000001ff00 */
[----:B------:R-:W0:Y:S05]  /*0050*/  S2R R4, SR_TID.X ;  /* 0x0000000000047919 */ /* 0x000e2a0000002100 */
[----:B------:R-:W2:Y:S08]  /*0060*/  S2UR UR6, SR_CTAID.Y ;  /* 0x00000000000679c3 */ /* 0x000eb00000002600 */
[----:B------:R-:W2:Y:S08]  /*0070*/  LDC R0, c[0x0][0x364] ;  /* 0x0000d900ff007b82 */ /* 0x000eb00000000800 */
[----:B------:R-:W3:Y:S08]  /*0080*/  S2UR UR4, SR_CTAID.X ;  /* 0x00000000000479c3 */ /* 0x000ef00000002500 */
[----:B------:R-:W4:Y:S01]  /*0090*/  LDC.64 R8, c[0x0][0x380] ;  /* 0x0000e000ff087b82 */ /* 0x000f220000000a00 */
[----:B0-----:R-:W-:-:S07]  /*00a0*/  LOP3.LUT P1, RZ, R4, R5, RZ, 0xfc, !PT ;  /* 0x0000000504ff7212 */ /* 0x001fce000782fcff */
[----:B------:R-:W0:Y:S01]  /*00b0*/  S2UR UR5, SR_CgaCtaId ;  /* 0x00000000000579c3 */ /* 0x000e220000008800 */
[----:B--2---:R-:W-:Y:S01]  /*00c0*/  IMAD R2, R0, UR6, R5 ;  /* 0x0000000600027c24 */ /* 0x004fe2000f8e0205 */
[----:B------:R-:W2:Y:S01]  /*00d0*/  LDCU.64 UR6, c[0x0][0x358] ;  /* 0x00006b00ff0677ac */ /* 0x000ea20008000a00 */
[C---:B-1----:R-:W-:Y:S02]  /*00e0*/  IMAD R0, R3.reuse, R0, RZ ;  /* 0x0000000003007224 */ /* 0x042fe400078e02ff */
[C-C-:B---3--:R-:W-:Y:S01]  /*00f0*/  IMAD R7, R3.reuse, UR4, R4.reuse ;  /* 0x0000000403077c24 */ /* 0x148fe2000f8e0204 */
[----:B------:R-:W-:Y:S01]  /*0100*/  UMOV UR4, 0x400 ;  /* 0x0000040000047882 */ /* 0x000fe20000000000 */
[----:B------:R-:W-:Y:S01]  /*0110*/  IMAD R4, R3, R5, R4 ;  /* 0x0000000503047224 */ /* 0x000fe200078e0204 */
[----:B------:R-:W-:Y:S02]  /*0120*/  ISETP.GE.U32.AND P2, PT, R0, 0x2, PT ;  /* 0x000000020000780c */ /* 0x000fe40003f46070 */
[----:B----4-:R-:W-:-:S04]  /*0130*/  ISETP.GT.AND P0, PT, R2, R9, PT ;  /* 0x000000090200720c */ /* 0x010fc80003f04270 */
[----:B------:R-:W-:-:S04]  /*0140*/  ISETP.GT.OR P0, PT, R7, R8, P0 ;  /* 0x000000080700720c */ /* 0x000fc80000704670 */
[----:B------:R-:W-:Y:S01]  /*0150*/  ISETP.LT.OR P0, PT, R7, 0x1, P0 ;  /* 0x000000010700780c */ /* 0x000fe20000701670 */
[----:B0-----:R-:W-:-:S03]  /*0160*/  ULEA UR4, UR5, UR4, 0x18 ;  /* 0x0000000405047291 */ /* 0x001fc6000f8ec0ff */
[----:B------:R-:W-:-:S03]  /*0170*/  ISETP.EQ.OR P0, PT, R2, RZ, P0 ;  /* 0x000000ff0200720c */ /* 0x000fc60000702670 */
[----:B------:R-:W-:-:S10]  /*0180*/  LEA R5, R4, UR4, 0x3 ;  /* 0x0000000404057c11 */ /* 0x000fd4000f8e18ff */
[----:B--2---:R-:W-:Y:S05]  /*0190*/  @P0 BRA `(.L_x_2) ;  /* 0x0000000000580947 */ /* 0x004fea0003800000 */
[----:B------:R-:W0:Y:S01]  /*01a0*/  LDC.64 R12, c[0x0][0x390] ;  /* 0x0000e400ff0c7b82 */ /* 0x000e220000000a00 */
[----:B------:R-:W-:-:S04]  /*01b0*/  VIADD R15, R8, 0x2 ;  /* 0x00000002080f7836 */ /* 0x000fc80000000000 */
[CC--:B------:R-:W-:Y:S02]  /*01c0*/  IMAD R6, R2.reuse, R15.reuse, R7 ;  /* 0x0000000f02067224 */ /* 0x0c0fe400078e0207 */
[----:B------:R-:W-:-:S04]  /*01d0*/  IMAD R8, R2, R15, -R15 ;  /* 0x0000000f02087224 */ /* 0x000fc800078e0a0f */
[----:B------:R-:W-:Y:S02]  /*01e0*/  IMAD.IADD R7, R7, 0x1, R8 ;  /* 0x0000000107077824 */ /* 0x000fe400078e0208 */
[----:B0-----:R-:W-:-:S05]  /*01f0*/  IMAD.WIDE R2, R6, 0x8, R12 ;  /* 0x0000000806027825 */ /* 0x001fca00078e020c */
[----:B------:R-:W2:Y:S01]  /*0200*/  LDG.E.64 R8, desc[UR6][R2.64+0x8] ;  /* 0x0000080602087981 */ /* 0x000ea2000c1e1b00 */
[----:B------:R-:W-:-:S03]  /*0210*/  IMAD.WIDE R12, R7, 0x8, R12 ;  /* 0x00000008070c7825 */ /* 0x000fc600078e020c */
[----:B------:R-:W2:Y:S01]  /*0220*/  LDG.E.64 R10, desc[UR6][R2.64+-0x8] ;  /* 0xfffff806020a7981 */ /* 0x000ea2000c1e1b00 */
[----:B------:R-:W-:-:S03]  /*0230*/  IMAD.WIDE R14, R15, 0x8, R2 ;  /* 0x000000080f0e7825 */ /* 0x000fc600078e0202 */
[----:B------:R-:W3:Y:S04]  /*0240*/  LDG.E.64 R12, desc[UR6][R12.64] ;  /* 0x000000060c0c7981 */ /* 0x000ee8000c1e1b00 */
[----:B------:R-:W4:Y:S01]  /*0250*/  LDG.E.64 R14, desc[UR6][R14.64] ;  /* 0x000000060e0e7981 */ /* 0x000f22000c1e1b00 */
[----:B--2---:R-:W-:Y:S01]  /*0260*/  DADD R8, R8, R10 ;  /* 0x0000000008087229 */ /* 0x004fe2000000000a */
[----:B------:R-:W0:Y:S07]  /*0270*/  LDC.64 R10, c[0x0][0x388] ;  /* 0x0000e200ff0a7b82 */ /* 0x000e2e0000000a00 */
[----:B---3--:R-:W-:-:S08]  /*0280*/  DADD R8, R8, R12 ;  /* 0x0000000008087229 */ /* 0x008fd0000000000c */
[----:B----4-:R-:W-:-:S08]  /*0290*/  DADD R8, R8, R14 ;  /* 0x0000000008087229 */ /* 0x010fd0000000000e */
[----:B------:R-:W-:Y:S01]  /*02a0*/  DMUL R8, R8, 0.25 ;  /* 0x3fd0000008087828 */ /* 0x000fe20000000000 */
[----:B0-----:R-:W-:-:S06]  /*02b0*/  IMAD.WIDE R6, R6, 0x8, R10 ;  /* 0x0000000806067825 */ /* 0x001fcc00078e020a */
[----:B------:R0:W-:Y:S04]  /*02c0*/  STG.E.64 desc[UR6][R6.64], R8 ;  /* 0x0000000806007986 */ /* 0x0001e8000c101b06 */
[----:B------:R-:W2:Y:S02]  /*02d0*/  LDG.E.64 R2, desc[UR6][R2.64] ;  /* 0x0000000602027981 */ /* 0x000ea4000c1e1b00 */
[----:B--2---:R-:W-:-:S08]  /*02e0*/  DADD R10, R8, -R2 ;  /* 0x00000000080a7229 */ /* 0x004fd00000000802 */
[----:B0-----:R-:W-:-:S11]  /*02f0*/  DADD R10, -RZ, |R10| ;  /* 0x00000000ff0a7229 */ /* 0x001fd6000000050a */
.L_x_2:
[----:B------:R-:W-:Y:S05]  /*0300*/  BSYNC.RECONVERGENT B0 ;  /* 0x0000000000007941 */ /* 0x000fea0003800200 */
.L_x_1:
[----:B------:R0:W-:Y:S01]  /*0310*/  STS.64 [R5], R10 ;  /* 0x0000000a05007388 */ /* 0x0001e20000000a00 */
[----:B------:R-:W-:Y:S05]  /*0320*/  @!P2 BRA `(.L_x_3) ;  /* 0x000000000048a947 */ /* 0x000fea0003800000 */
.L_x_4:
[----:B------:R-:W-:Y:S01]  /*0330*/  BAR.SYNC.DEFER_BLOCKING 0x0 ;  /* 0x0000000000007b1d */ /* 0x000fe20000010000 */
[----:B------:R-:W-:-:S04]  /*0340*/  SHF.R.U32.HI R8, RZ, 0x1, R0 ;  /* 0x00000001ff087819 */ /* 0x000fc80000011600 */
[----:B------:R-:W-:-:S13]  /*0350*/  ISETP.GE.U32.AND P0, PT, R4, R8, PT ;  /* 0x000000080400720c */ /* 0x000fda0003f06070 */
[----:B------:R-:W-:Y:S01]  /*0360*/  @!P0 IMAD R6, R8, 0x8, R5 ;  /* 0x0000000808068824 */ /* 0x000fe200078e0205 */
[----:B------:R-:W1:Y:S05]  /*0370*/  @!P0 LDS.64 R2, [R5] ;  /* 0x0000000005028984 */ /* 0x000e6a0000000a00 */
[----:B------:R-:W2:Y:S01]  /*0380*/  @!P0 LDS.64 R6, [R6] ;  /* 0x0000000006068984 */ /* 0x000ea20000000a00 */
[----:B-1----:R-:W-:Y:S01]  /*0390*/  @!P0 IMAD.MOV.U32 R9, RZ, RZ, R3 ;  /* 0x000000ffff098224 */ /* 0x002fe200078e0003 */
[----:B--2---:R-:W-:Y:S01]  /*03a0*/  @!P0 DSETP.MAX.AND P2, P3, R2, R6, PT ;  /* 0x000000060200822a */ /* 0x004fe20003b4f000 */
[----:B0-----:R-:W-:Y:S01]  /*03b0*/  @!P0 MOV R10, R7 ;  /* 0x00000007000a8202 */ /* 0x001fe20000000f00 */
[----:B------:R-:W-:-:S04]  /*03c0*/  @!P0 IMAD.MOV.U32 R3, RZ, RZ, R6 ;  /* 0x000000ffff038224 */ /* 0x000fc800078e0006 */
[----:B------:R-:W-:Y:S02]  /*03d0*/  @!P0 FSEL R9, R9, R10, P2 ;  /* 0x0000000a09098208 */ /* 0x000fe40001000000 */
[----:B------:R-:W-:Y:S02]  /*03e0*/  @!P0 LOP3.LUT R10, R10, 0x80000, RZ, 0xfc, !PT ;  /* 0x000800000a0a8812 */ /* 0x000fe400078efcff */
[----:B------:R-:W-:Y:S02]  /*03f0*/  @!P0 SEL R2, R2, R3, P2 ;  /* 0x0000000302028207 */ /* 0x000fe40001000000 */
[----:B------:R-:W-:-:S05]  /*0400*/  @!P0 SEL R3, R10, R9, P3 ;  /* 0x000000090a038207 */ /* 0x000fca0001800000 */
[----:B------:R1:W-:Y:S01]  /*0410*/  @!P0 STS.64 [R5], R2 ;  /* 0x0000000205008388 */ /* 0x0003e20000000a00 */
[----:B------:R-:W-:Y:S01]  /*0420*/  ISETP.GT.U32.AND P0, PT, R0, 0x3, PT ;  /* 0x000000030000780c */ /* 0x000fe20003f04070 */
[----:B------:R-:W-:-:S12]  /*0430*/  IMAD.MOV.U32 R0, RZ, RZ, R8 ;  /* 0x000000ffff007224 */ /* 0x000fd800078e0008 */
[----:B-1----:R-:W-:Y:S05]  /*0440*/  @P0 BRA `(.L_x_4) ;  /* 0xfffffffc00b80947 */ /* 0x002fea000383ffff */
.L_x_3:
[----:B------:R-:W-:Y:S05]  /*0450*/  @P1 EXIT ;  /* 0x000000000000194d */ /* 0x000fea0003800000 */
[----:B------:R-:W0:Y:S02]  /*0460*/  LDC.64 R2, c[0x0][0x398] ;  /* 0x0000e600ff027b82 */ /* 0x000e240000000a00 */
[----:B0-----:R0:W5:Y:S06]  /*0470*/  LDG.E.64 R4, desc[UR6][R2.64] ;  /* 0x0000000602047981 */ /* 0x00116c000c1e1b00 */
[----:B------:R-:W1:Y:S01]  /*0480*/  S2UR UR5, SR_CgaCtaId ;  /* 0x00000000000579c3 */ /* 0x000e620000008800 */
[----:B------:R-:W-:Y:S02]  /*0490*/  UMOV UR4, 0x400 ;  /* 0x0000040000047882 */ /* 0x000fe40000000000 */
[----:B-1----:R-:W-:-:S09]  /*04a0*/  ULEA UR4, UR5, UR4, 0x18 ;  /* 0x0000000405047291 */ /* 0x002fd2000f8ec0ff */
[----:B0-----:R-:W1:Y:S03]  /*04b0*/  LDS.64 R6, [UR4] ;  /* 0x00000004ff067984 */ /* 0x001e660008000a00 */
.L_x_5:
[----:B-1---5:R-:W-:Y:S01]  /*04c0*/  DSETP.GT.AND P0, PT, R6, R4, PT ;  /* 0x000000040600722a */ /* 0x022fe20003f04000 */
[----:B------:R-:W-:-:S13]  /*04d0*/  YIELD ;  /* 0x0000000000007946 */ /* 0x000fda0003800000 */
[----:B------:R-:W-:Y:S05]  /*04e0*/  @!P0 EXIT ;  /* 0x000000000000894d */ /* 0x000fea0003800000 */
[----:B------:R-:W2:Y:S02]  /*04f0*/  ATOMG.E.CAS.64.STRONG.GPU PT, R8, [R2], R4, R6 ;  /* 0x00000004020873a9 */ /* 0x000ea400001ee506 */
[----:B--2---:R-:W-:Y:S02]  /*0500*/  ISETP.NE.U32.AND P0, PT, R8, R4, PT ;  /* 0x000000040800720c */ /* 0x004fe40003f05070 */
[----:B------:R-:W-:Y:S02]  /*0510*/  MOV R4, R8 ;  /* 0x0000000800047202 */ /* 0x000fe40000000f00 */
[----:B------:R-:W-:Y:S01]  /*0520*/  ISETP.NE.AND.EX P0, PT, R9, R5, PT, P0 ;  /* 0x000000050900720c */ /* 0x000fe20003f05300 */
[----:B------:R-:W-:-:S12]  /*0530*/  IMAD.MOV.U32 R5, RZ, RZ, R9 ;  /* 0x000000ffff057224 */ /* 0x000fd800078e0009 */
[----:B------:R-:W-:Y:S05]  /*0540*/  @P0 BRA `(.L_x_5) ;  /* 0xfffffffc00dc0947 */ /* 0x000fea000383ffff */
[----:B------:R-:W-:Y:S05]  /*0550*/  EXIT ;  /* 0x000000000000794d */ /* 0x000fea0003800000 */
.L_x_6:
        /* <DEDUP_REMOVED lines=10> */
.L_x_8:


//--------------------- .nv.shared._Z4copyiiPdS_  --------------------------
	.section	.nv.shared._Z4copyiiPdS_,"aw",@nobits
	.sectionflags	@""
	.align	16
	.zero		1024


//--------------------- .nv.shared.reserved.0     --------------------------
	.section	.nv.shared.reserved.0,"aw",@nobits
	.weak		__nv_reservedSMEM_offset_0_alias
	.size		__nv_reservedSMEM_offset_0_alias, 0, 64
	.other		__nv_reservedSMEM_offset_0_alias,@"STO_CUDA_RESERVED_SHARED STV_DEFAULT"
__nv_reservedSMEM_offset_0_alias:
	.zero		0
	.zero		64


//--------------------- .nv.shared._Z7stenciliiPdS_S_ --------------------------
	.section	.nv.shared._Z7stenciliiPdS_S_,"aw",@nobits
	.sectionflags	@""
	.align	16
	.zero		1024


//--------------------- .nv.constant0._Z4copyiiPdS_ --------------------------
	.section	.nv.constant0._Z4copyiiPdS_,"a",@progbits
	.sectionflags	@""
	.align	4
.nv.constant0._Z4copyiiPdS_:
	.zero		920


//--------------------- .nv.constant0._Z7stenciliiPdS_S_ --------------------------
	.section	.nv.constant0._Z7stenciliiPdS_S_,"a",@progbits
	.sectionflags	@""
	.align	4
.nv.constant0._Z7stenciliiPdS_S_:
	.zero		928


//--------------------- SYMBOLS --------------------------

	.type		.nv.reservedSmem.offset0,@object
	.size		.nv.reservedSmem.offset0,0x4
	.type		.nv.reservedSmem.cap,@object
	.size		.nv.reservedSmem.cap,0x4
